	.headerflags	@"EF_CUDA_TEXMODE_UNIFIED EF_CUDA_64BIT_ADDRESS EF_CUDA_ACCELERATORS EF_CUDA_SM90 EF_CUDA_VIRTUAL_SM(EF_CUDA_SM90)"
	.elftype	@"ET_EXEC"


//--------------------- .nv.info                  --------------------------
	.section	.nv.info,"",@"SHT_CUDA_INFO"
	.align	4


	//----- nvinfo : EIATTR_REGCOUNT
	.align		4
        /*0000*/ 	.byte	0x04, 0x2f
        /*0002*/ 	.short	(.L_3 - .L_2)
	.align		4
.L_2:
        /*0004*/ 	.word	index@(triton_poi_fused__native_batch_norm_legit_no_training_add_relu_threshold_backward_1)
        /*0008*/ 	.word	0x00000020


	//----- nvinfo : EIATTR_MIN_STACK_SIZE
	.align		4
.L_3:
        /*000c*/ 	.byte	0x04, 0x12
        /*000e*/ 	.short	(.L_5 - .L_4)
	.align		4
.L_4:
        /*0010*/ 	.word	index@(triton_poi_fused__native_batch_norm_legit_no_training_add_relu_threshold_backward_1)
        /*0014*/ 	.word	0x00000000


	//----- nvinfo : EIATTR_FRAME_SIZE
	.align		4
.L_5:
        /*0018*/ 	.byte	0x04, 0x11
        /*001a*/ 	.short	(.L_7 - .L_6)
	.align		4
.L_6:
        /*001c*/ 	.word	index@(triton_poi_fused__native_batch_norm_legit_no_training_add_relu_threshold_backward_1)
        /*0020*/ 	.word	0x00000000


	//----- nvinfo : EIATTR_MIN_STACK_SIZE
	.align		4
.L_7:
        /*0024*/ 	.byte	0x04, 0x12
        /*0026*/ 	.short	(.L_9 - .L_8)
	.align		4
.L_8:
        /*0028*/ 	.word	index@(triton_poi_fused__native_batch_norm_legit_no_training_add_relu_threshold_backward_1)
        /*002c*/ 	.word	0x00000000
.L_9:


//--------------------- .nv.info.triton_poi_fused__native_batch_norm_legit_no_training_add_relu_threshold_backward_1 --------------------------
	.section	.nv.info.triton_poi_fused__native_batch_norm_legit_no_training_add_relu_threshold_backward_1,"",@"SHT_CUDA_INFO"
	.sectionflags	@""
	.align	4


	//----- nvinfo : EIATTR_CUDA_API_VERSION
	.align		4
        /*0000*/ 	.byte	0x04, 0x37
        /*0002*/ 	.short	(.L_11 - .L_10)
.L_10:
        /*0004*/ 	.word	0x0000007c


	//----- nvinfo : EIATTR_KPARAM_INFO
	.align		4
.L_11:
        /*0008*/ 	.byte	0x04, 0x17
        /*000a*/ 	.short	(.L_13 - .L_12)
.L_12:
        /*000c*/ 	.word	0x00000000
        /*0010*/ 	.short	0x000d
        /*0012*/ 	.short	0x0068
        /*0014*/ 	.byte	0x00, 0xf0, 0x11, 0x00


	//----- nvinfo : EIATTR_KPARAM_INFO
	.align		4
.L_13:
        /*0018*/ 	.byte	0x04, 0x17
        /*001a*/ 	.short	(.L_15 - .L_14)
.L_14:
        /*001c*/ 	.word	0x00000000
        /*0020*/ 	.short	0x000c
        /*0022*/ 	.short	0x0060
        /*0024*/ 	.byte	0x00, 0xf4, 0x21, 0x00


	//----- nvinfo : EIATTR_KPARAM_INFO
	.align		4
.L_15:
        /*0028*/ 	.byte	0x04, 0x17
        /*002a*/ 	.short	(.L_17 - .L_16)
.L_16:
        /*002c*/ 	.word	0x00000000
        /*0030*/ 	.short	0x000b
        /*0032*/ 	.short	0x0058
        /*0034*/ 	.byte	0x00, 0xf4, 0x21, 0x00


	//----- nvinfo : EIATTR_KPARAM_INFO
	.align		4
.L_17:
        /*0038*/ 	.byte	0x04, 0x17
        /*003a*/ 	.short	(.L_19 - .L_18)
.L_18:
        /*003c*/ 	.word	0x00000000
        /*0040*/ 	.short	0x000a
        /*0042*/ 	.short	0x0050
        /*0044*/ 	.byte	0x00, 0xf4, 0x21, 0x00


	//----- nvinfo : EIATTR_KPARAM_INFO
	.align		4
.L_19:
        /*0048*/ 	.byte	0x04, 0x17
        /*004a*/ 	.short	(.L_21 - .L_20)
.L_20:
        /*004c*/ 	.word	0x00000000
        /*0050*/ 	.short	0x0009
        /*0052*/ 	.short	0x0048
        /*0054*/ 	.byte	0x00, 0xf4, 0x21, 0x00


	//----- nvinfo : EIATTR_KPARAM_INFO
	.align		4
.L_21:
        /*0058*/ 	.byte	0x04, 0x17
        /*005a*/ 	.short	(.L_23 - .L_22)
.L_22:
        /*005c*/ 	.word	0x00000000
        /*0060*/ 	.short	0x0008
        /*0062*/ 	.short	0x0040
        /*0064*/ 	.byte	0x00, 0xf4, 0x21, 0x00


	//----- nvinfo : EIATTR_KPARAM_INFO
	.align		4
.L_23:
        /*0068*/ 	.byte	0x04, 0x17
        /*006a*/ 	.short	(.L_25 - .L_24)
.L_24:
        /*006c*/ 	.word	0x00000000
        /*0070*/ 	.short	0x0007
        /*0072*/ 	.short	0x0038
        /*0074*/ 	.byte	0x00, 0xf4, 0x21, 0x00


	//----- nvinfo : EIATTR_KPARAM_INFO
	.align		4
.L_25:
        /*0078*/ 	.byte	0x04, 0x17
        /*007a*/ 	.short	(.L_27 - .L_26)
.L_26:
        /*007c*/ 	.word	0x00000000
        /*0080*/ 	.short	0x0006
        /*0082*/ 	.short	0x0030
        /*0084*/ 	.byte	0x00, 0xf4, 0x21, 0x00


	//----- nvinfo : EIATTR_KPARAM_INFO
	.align		4
.L_27:
        /*0088*/ 	.byte	0x04, 0x17
        /*008a*/ 	.short	(.L_29 - .L_28)
.L_28:
        /*008c*/ 	.word	0x00000000
        /*0090*/ 	.short	0x0005
        /*0092*/ 	.short	0x0028
        /*0094*/ 	.byte	0x00, 0xf4, 0x21, 0x00


	//----- nvinfo : EIATTR_KPARAM_INFO
	.align		4
.L_29:
        /*0098*/ 	.byte	0x04, 0x17
        /*009a*/ 	.short	(.L_31 - .L_30)
.L_30:
        /*009c*/ 	.word	0x00000000
        /*00a0*/ 	.short	0x0004
        /*00a2*/ 	.short	0x0020
        /*00a4*/ 	.byte	0x00, 0xf4, 0x21, 0x00


	//----- nvinfo : EIATTR_KPARAM_INFO
	.align		4
.L_31:
        /*00a8*/ 	.byte	0x04, 0x17
        /*00aa*/ 	.short	(.L_33 - .L_32)
.L_32:
        /*00ac*/ 	.word	0x00000000
        /*00b0*/ 	.short	0x0003
        /*00b2*/ 	.short	0x0018
        /*00b4*/ 	.byte	0x00, 0xf4, 0x21, 0x00


	//----- nvinfo : EIATTR_KPARAM_INFO
	.align		4
.L_33:
        /*00b8*/ 	.byte	0x04, 0x17
        /*00ba*/ 	.short	(.L_35 - .L_34)
.L_34:
        /*00bc*/ 	.word	0x00000000
        /*00c0*/ 	.short	0x0002
        /*00c2*/ 	.short	0x0010
        /*00c4*/ 	.byte	0x00, 0xf4, 0x21, 0x00


	//----- nvinfo : EIATTR_KPARAM_INFO
	.align		4
.L_35:
        /*00c8*/ 	.byte	0x04, 0x17
        /*00ca*/ 	.short	(.L_37 - .L_36)
.L_36:
        /*00cc*/ 	.word	0x00000000
        /*00d0*/ 	.short	0x0001
        /*00d2*/ 	.short	0x0008
        /*00d4*/ 	.byte	0x00, 0xf4, 0x21, 0x00


	//----- nvinfo : EIATTR_KPARAM_INFO
	.align		4
.L_37:
        /*00d8*/ 	.byte	0x04, 0x17
        /*00da*/ 	.short	(.L_39 - .L_38)
.L_38:
        /*00dc*/ 	.word	0x00000000
        /*00e0*/ 	.short	0x0000
        /*00e2*/ 	.short	0x0000
        /*00e4*/ 	.byte	0x00, 0xf4, 0x21, 0x00


	//----- nvinfo : EIATTR_SPARSE_MMA_MASK
	.align		4
.L_39:
        /*00e8*/ 	.byte	0x03, 0x50
        /*00ea*/ 	.short	0x0000


	//----- nvinfo : EIATTR_MAXREG_COUNT
	.align		4
        /*00ec*/ 	.byte	0x03, 0x1b
        /*00ee*/ 	.short	0x00ff


	//----- nvinfo : EIATTR_EXIT_INSTR_OFFSETS
	.align		4
        /*00f0*/ 	.byte	0x04, 0x1c
        /*00f2*/ 	.short	(.L_41 - .L_40)


	//   ....[0]....
.L_40:
        /*00f4*/ 	.word	0x000005e0


	//   ....[1]....
        /*00f8*/ 	.word	0x00000600


	//----- nvinfo : EIATTR_REQNTID
	.align		4
.L_41:
        /*00fc*/ 	.byte	0x04, 0x10
        /*00fe*/ 	.short	(.L_43 - .L_42)
.L_42:
        /*0100*/ 	.word	0x00000080
        /*0104*/ 	.word	0x00000001
        /*0108*/ 	.word	0x00000001


	//----- nvinfo : EIATTR_CBANK_PARAM_SIZE
	.align		4
.L_43:
        /*010c*/ 	.byte	0x03, 0x19
        /*010e*/ 	.short	0x006c


	//----- nvinfo : EIATTR_PARAM_CBANK
	.align		4
        /*0110*/ 	.byte	0x04, 0x0a
        /*0112*/ 	.short	(.L_45 - .L_44)
	.align		4
.L_44:
        /*0114*/ 	.word	index@(.nv.constant0.triton_poi_fused__native_batch_norm_legit_no_training_add_relu_threshold_backward_1)
        /*0118*/ 	.short	0x0210
        /*011a*/ 	.short	0x006c


	//----- nvinfo : EIATTR_SW_WAR
	.align		4
.L_45:
        /*011c*/ 	.byte	0x04, 0x36
        /*011e*/ 	.short	(.L_47 - .L_46)
.L_46:
        /*0120*/ 	.word	0x00000008
.L_47:


//--------------------- .nv.callgraph             --------------------------
	.section	.nv.callgraph,"",@"SHT_CUDA_CALLGRAPH"
	.align	4
	.sectionentsize	8
	.align		4
        /*0000*/ 	.word	0x00000000
	.align		4
        /*0004*/ 	.word	0xffffffff
	.align		4
        /*0008*/ 	.word	0x00000000
	.align		4
        /*000c*/ 	.word	0xfffffffe
	.align		4
        /*0010*/ 	.word	0x00000000
	.align		4
        /*0014*/ 	.word	0xfffffffd
	.align		4
        /*0018*/ 	.word	0x00000000
	.align		4
        /*001c*/ 	.word	0xfffffffc


//--------------------- .nv.constant4             --------------------------
	.section	.nv.constant4,"a",@progbits
	.align	8
	.align		8
.nv.constant4:
        /*0000*/ 	.dword	_$_str
	.align		8
        /*0008*/ 	.dword	_$_str_$_2


//--------------------- .text.triton_poi_fused__native_batch_norm_legit_no_training_add_relu_threshold_backward_1 --------------------------
	.section	.text.triton_poi_fused__native_batch_norm_legit_no_training_add_relu_threshold_backward_1,"ax",@progbits
	.align	128
        .global         triton_poi_fused__native_batch_norm_legit_no_training_add_relu_threshold_backward_1
        .type           triton_poi_fused__native_batch_norm_legit_no_training_add_relu_threshold_backward_1,@function
        .size           triton_poi_fused__native_batch_norm_legit_no_training_add_relu_threshold_backward_1,(.L_x_1 - triton_poi_fused__native_batch_norm_legit_no_training_add_relu_threshold_backward_1)
        .other          triton_poi_fused__native_batch_norm_legit_no_training_add_relu_threshold_backward_1,@"STO_CUDA_ENTRY STV_DEFAULT"
triton_poi_fused__native_batch_norm_legit_no_training_add_relu_threshold_backward_1:
.text.triton_poi_fused__native_batch_norm_legit_no_training_add_relu_threshold_backward_1:
[----:B------:R-:W0:Y:S01]  /*0000*/  LDC R1, c[0x0][0x28] ;  /* 0x00000a00ff017b82 */ /* 0x000e220000000800 */
[----:B------:R-:W1:Y:S07]  /*0010*/  S2R R3, SR_TID.X ;  /* 0x0000000000037919 */ /* 0x000e6e0000002100 */
[----:B------:R-:W2:Y:S01]  /*0020*/  LDC.64 R20, c[0x0][0x228] ;  /* 0x00008a00ff147b82 */ /* 0x000ea20000000a00 */
[----:B------:R-:W-:Y:S01]  /*0030*/  HFMA2.MMA R6, -RZ, RZ, 0, 0 ;  /* 0x00000000ff067435 */ /* 0x000fe200000001ff */
[----:B------:R-:W-:Y:S01]  /*0040*/  CS2R R4, SRZ ;  /* 0x0000000000047805 */ /* 0x000fe2000001ff00 */
[----:B------:R-:W3:Y:S01]  /*0050*/  S2R R0, SR_CTAID.X ;  /* 0x0000000000007919 */ /* 0x000ee20000002500 */
[----:B------:R-:W-:Y:S01]  /*0060*/  ULDC.64 UR4, c[0x0][0x208] ;  /* 0x0000820000047ab9 */ /* 0x000fe20000000a00 */
[----:B------:R-:W-:-:S03]  /*0070*/  ULDC.64 UR6, c[0x0][0x270] ;  /* 0x00009c0000067ab9 */ /* 0x000fc60000000a00 */
[----:B------:R-:W4:Y:S08]  /*0080*/  LDC.64 R26, c[0x0][0x250] ;  /* 0x00009400ff1a7b82 */ /* 0x000f300000000a00 */
[----:B------:R-:W5:Y:S08]  /*0090*/  LDC.64 R28, c[0x0][0x218] ;  /* 0x00008600ff1c7b82 */ /* 0x000f700000000a00 */
[----:B------:R-:W5:Y:S01]  /*00a0*/  LDC.64 R8, c[0x0][0x220] ;  /* 0x00008800ff087b82 */ /* 0x000f620000000a00 */
[----:B-1----:R-:W-:-:S07]  /*00b0*/  LOP3.LUT R3, R3, 0x7f, RZ, 0xc0, !PT ;  /* 0x0000007f03037812 */ /* 0x002fce00078ec0ff */
[----:B------:R-:W1:Y:S01]  /*00c0*/  LDC.64 R22, c[0x0][0x240] ;  /* 0x00009000ff167b82 */ /* 0x000e620000000a00 */
[----:B---3--:R-:W-:Y:S02]  /*00d0*/  SHF.R.S32.HI R2, RZ, 0x18, R0 ;  /* 0x00000018ff027819 */ /* 0x008fe40000011400 */
[----:B------:R-:W-:Y:S02]  /*00e0*/  LEA R3, R0, R3, 0x7 ;  /* 0x0000000300037211 */ /* 0x000fe400078e38ff */
[----:B------:R-:W-:-:S03]  /*00f0*/  SGXT R0, R2, 0x1 ;  /* 0x000000010200781a */ /* 0x000fc60000000200 */
[----:B------:R-:W3:Y:S01]  /*0100*/  LDC.64 R10, c[0x0][0x248] ;  /* 0x00009200ff0a7b82 */ /* 0x000ee20000000a00 */
[----:B------:R-:W-:Y:S02]  /*0110*/  ISETP.GE.AND P0, PT, R3, 0x100, PT ;  /* 0x000001000300780c */ /* 0x000fe40003f06270 */
[----:B------:R-:W-:-:S04]  /*0120*/  LEA.HI R0, R0, R3, RZ, 0x4 ;  /* 0x0000000300007211 */ /* 0x000fc800078f20ff */
[----:B------:R-:W-:Y:S01]  /*0130*/  SHF.R.S32.HI R7, RZ, 0x4, R0 ;  /* 0x00000004ff077819 */ /* 0x000fe20000011400 */
[----:B------:R-:W3:Y:S03]  /*0140*/  LDC.64 R12, c[0x0][0x230] ;  /* 0x00008c00ff0c7b82 */ /* 0x000ee60000000a00 */
[----:B------:R-:W-:-:S04]  /*0150*/  LEA.HI R0, R7, R7, RZ, 0x2 ;  /* 0x0000000707007211 */ /* 0x000fc800078f10ff */
[----:B------:R-:W-:Y:S01]  /*0160*/  LOP3.LUT R0, R0, 0xfffffffc, RZ, 0xc0, !PT ;  /* 0xfffffffc00007812 */ /* 0x000fe200078ec0ff */
[----:B------:R-:W3:Y:S03]  /*0170*/  LDC.64 R14, c[0x0][0x238] ;  /* 0x00008e00ff0e7b82 */ /* 0x000ee60000000a00 */
[----:B------:R-:W-:-:S05]  /*0180*/  IADD3 R25, R7, -R0, RZ ;  /* 0x8000000007197210 */ /* 0x000fca0007ffe0ff */
[C---:B--2---:R-:W-:Y:S01]  /*0190*/  IMAD.WIDE R20, R25.reuse, 0x4, R20 ;  /* 0x0000000419147825 */ /* 0x044fe200078e0214 */
[----:B------:R-:W2:Y:S03]  /*01a0*/  LDC.64 R16, c[0x0][0x258] ;  /* 0x00009600ff107b82 */ /* 0x000ea60000000a00 */
[----:B----4-:R-:W-:Y:S01]  /*01b0*/  IMAD.WIDE R26, R25, 0x4, R26 ;  /* 0x00000004191a7825 */ /* 0x010fe200078e021a */
[----:B------:R4:W2:Y:S04]  /*01c0*/  @!P0 LDG.E.EL R4, desc[UR4][R20.64] ;  /* 0x0000000414048981 */ /* 0x0008a8000c2e1900 */
[----:B------:R1:W2:Y:S01]  /*01d0*/  @!P0 LDG.E.EL R6, desc[UR4][R26.64] ;  /* 0x000000041a068981 */ /* 0x0002a2000c2e1900 */
[----:B------:R-:W2:Y:S01]  /*01e0*/  LDC.64 R18, c[0x0][0x260] ;  /* 0x00009800ff127b82 */ /* 0x000ea20000000a00 */
[----:B-----5:R-:W-:Y:S01]  /*01f0*/  IMAD.WIDE R28, R3, 0x4, R28 ;  /* 0x00000004031c7825 */ /* 0x020fe200078e021c */
[----:B------:R-:W-:Y:S01]  /*0200*/  MOV R2, RZ ;  /* 0x000000ff00027202 */ /* 0x000fe20000000f00 */
[----:B------:R-:W-:-:S02]  /*0210*/  HFMA2.MMA R0, -RZ, RZ, 0, 0 ;  /* 0x00000000ff007435 */ /* 0x000fc400000001ff */
[----:B0-----:R-:W-:Y:S01]  /*0220*/  IMAD.WIDE R8, R25, 0x4, R8 ;  /* 0x0000000419087825 */ /* 0x001fe200078e0208 */
[----:B------:R0:W5:Y:S02]  /*0230*/  @!P0 LDG.E R5, desc[UR4][R28.64] ;  /* 0x000000041c058981 */ /* 0x000164000c1e1900 */
[----:B----4-:R-:W4:Y:S01]  /*0240*/  LDC.64 R20, c[0x0][0x268] ;  /* 0x00009a00ff147b82 */ /* 0x010f220000000a00 */
[----:B-1----:R-:W-:Y:S01]  /*0250*/  CS2R R26, SRZ ;  /* 0x00000000001a7805 */ /* 0x002fe2000001ff00 */
[----:B------:R-:W-:Y:S01]  /*0260*/  IMAD.WIDE R22, R3, 0x4, R22 ;  /* 0x0000000403167825 */ /* 0x000fe200078e0216 */
[----:B------:R-:W5:Y:S03]  /*0270*/  @!P0 LDG.E.EL R2, desc[UR4][R8.64] ;  /* 0x0000000408028981 */ /* 0x000f66000c2e1900 */
[----:B---3--:R-:W-:Y:S01]  /*0280*/  IMAD.WIDE R10, R25, 0x4, R10 ;  /* 0x00000004190a7825 */ /* 0x008fe200078e020a */
[----:B------:R-:W3:Y:S01]  /*0290*/  @!P0 LDG.E R0, desc[UR4][R22.64] ;  /* 0x0000000416008981 */ /* 0x000ee2000c1e1900 */
[----:B0-----:R-:W-:-:S02]  /*02a0*/  MOV R29, RZ ;  /* 0x000000ff001d7202 */ /* 0x001fc40000000f00 */
[C---:B------:R-:W-:Y:S01]  /*02b0*/  IMAD.WIDE R12, R25.reuse, 0x4, R12 ;  /* 0x00000004190c7825 */ /* 0x040fe200078e020c */
[----:B------:R0:W3:Y:S03]  /*02c0*/  @!P0 LDG.E.EL R27, desc[UR4][R10.64] ;  /* 0x000000040a1b8981 */ /* 0x0000e6000c2e1900 */
[C---:B------:R-:W-:Y:S01]  /*02d0*/  IMAD.WIDE R14, R25.reuse, 0x4, R14 ;  /* 0x00000004190e7825 */ /* 0x040fe200078e020e */
[----:B------:R-:W3:Y:S03]  /*02e0*/  @!P0 LDG.E.EL R26, desc[UR4][R12.64] ;  /* 0x000000040c1a8981 */ /* 0x000ee6000c2e1900 */
[----:B--2---:R-:W-:-:S04]  /*02f0*/  IMAD.WIDE R16, R25, 0x4, R16 ;  /* 0x0000000419107825 */ /* 0x004fc800078e0210 */
[----:B------:R-:W-:Y:S01]  /*0300*/  IMAD.WIDE R18, R25, 0x4, R18 ;  /* 0x0000000419127825 */ /* 0x000fe200078e0212 */
[----:B------:R-:W-:Y:S01]  /*0310*/  CS2R R24, SRZ ;  /* 0x0000000000187805 */ /* 0x000fe2000001ff00 */
[----:B------:R-:W2:Y:S02]  /*0320*/  @!P0 LDG.E.EL R29, desc[UR4][R16.64] ;  /* 0x00000004101d8981 */ /* 0x000ea4000c2e1900 */
[----:B----4-:R-:W-:Y:S01]  /*0330*/  IMAD.WIDE R20, R7, 0x4, R20 ;  /* 0x0000000407147825 */ /* 0x010fe200078e0214 */
[----:B------:R-:W-:Y:S02]  /*0340*/  HFMA2.MMA R7, -RZ, RZ, 0, 0 ;  /* 0x00000000ff077435 */ /* 0x000fe400000001ff */
[----:B------:R-:W4:Y:S04]  /*0350*/  @!P0 LDG.E.EL R25, desc[UR4][R14.64] ;  /* 0x000000040e198981 */ /* 0x000f28000c2e1900 */
[----:B------:R-:W2:Y:S04]  /*0360*/  @!P0 LDG.E.EL R24, desc[UR4][R18.64] ;  /* 0x0000000412188981 */ /* 0x000ea8000c2e1900 */
[----:B------:R-:W2:Y:S01]  /*0370*/  @!P0 LDG.E.EL R7, desc[UR4][R20.64] ;  /* 0x0000000414078981 */ /* 0x000ea2000c2e1900 */
[----:B0-----:R-:W-:Y:S01]  /*0380*/  MOV R11, 0x3e800000 ;  /* 0x3e800000000b7802 */ /* 0x001fe20000000f00 */
[----:B------:R-:W-:Y:S01]  /*0390*/  FADD R4, R4, 9.9999997473787516356e-06 ;  /* 0x3727c5ac04047421 */ /* 0x000fe20000000000 */
[----:B------:R-:W-:-:S03]  /*03a0*/  FADD R6, R6, 9.9999997473787516356e-06 ;  /* 0x3727c5ac06067421 */ /* 0x000fc60000000000 */
[----:B------:R-:W0:Y:S08]  /*03b0*/  MUFU.SQRT R8, R4 ;  /* 0x0000000400087308 */ /* 0x000e300000002000 */
[----:B------:R-:W1:Y:S01]  /*03c0*/  MUFU.SQRT R10, R6 ;  /* 0x00000006000a7308 */ /* 0x000e620000002000 */
[C---:B0-----:R-:W-:Y:S02]  /*03d0*/  FSETP.GT.AND P1, PT, R8.reuse, 8.50705917302346158658e+37, PT ;  /* 0x7e8000000800780b */ /* 0x041fe40003f24000 */
[----:B------:R-:W-:-:S02]  /*03e0*/  FSETP.GEU.AND P3, PT, R8, 1.175494350822287508e-38, PT ;  /* 0x008000000800780b */ /* 0x000fc40003f6e000 */
[C---:B-1----:R-:W-:Y:S02]  /*03f0*/  FSETP.GT.AND P2, PT, R10.reuse, 8.50705917302346158658e+37, PT ;  /* 0x7e8000000a00780b */ /* 0x042fe40003f44000 */
[----:B------:R-:W-:-:S07]  /*0400*/  FSETP.GEU.AND P4, PT, R10, 1.175494350822287508e-38, PT ;  /* 0x008000000a00780b */ /* 0x000fce0003f8e000 */
[----:B------:R-:W-:-:S04]  /*0410*/  @P1 FMUL R8, R8, 0.25 ;  /* 0x3e80000008081820 */ /* 0x000fc80000400000 */
[----:B------:R-:W-:Y:S01]  /*0420*/  @!P3 FMUL R8, R8, 16777216 ;  /* 0x4b8000000808b820 */ /* 0x000fe20000400000 */
[----:B------:R-:W-:-:S04]  /*0430*/  @P2 FMUL R10, R10, 0.25 ;  /* 0x3e8000000a0a2820 */ /* 0x000fc80000400000 */
[----:B------:R-:W-:Y:S01]  /*0440*/  @!P4 FMUL R10, R10, 16777216 ;  /* 0x4b8000000a0ac820 */ /* 0x000fe20000400000 */
[----:B------:R-:W0:Y:S01]  /*0450*/  MUFU.RCP R8, R8 ;  /* 0x0000000800087308 */ /* 0x000e220000001000 */
[----:B------:R-:W-:-:S07]  /*0460*/  FSEL R9, R11, 1, P1 ;  /* 0x3f8000000b097808 */ /* 0x000fce0000800000 */
[----:B------:R-:W1:Y:S01]  /*0470*/  MUFU.RCP R10, R10 ;  /* 0x0000000a000a7308 */ /* 0x000e620000001000 */
[----:B------:R-:W-:Y:S01]  /*0480*/  FSEL R11, R11, 1, P2 ;  /* 0x3f8000000b0b7808 */ /* 0x000fe20001000000 */
[----:B------:R-:W-:Y:S01]  /*0490*/  @!P3 FMUL R9, R9, 16777216 ;  /* 0x4b8000000909b820 */ /* 0x000fe20000400000 */
[----:B-----5:R-:W-:Y:S02]  /*04a0*/  FADD R2, -R2, R5 ;  /* 0x0000000502027221 */ /* 0x020fe40000000100 */
[----:B------:R-:W5:Y:S01]  /*04b0*/  LDC.64 R4, c[0x0][0x210] ;  /* 0x00008400ff047b82 */ /* 0x000f620000000a00 */
[----:B------:R-:W-:Y:S01]  /*04c0*/  @!P4 FMUL R11, R11, 16777216 ;  /* 0x4b8000000b0bc820 */ /* 0x000fe20000400000 */
[----:B0-----:R-:W-:Y:S01]  /*04d0*/  FMUL R9, R8, R9 ;  /* 0x0000000908097220 */ /* 0x001fe20000400000 */
[----:B---3--:R-:W-:-:S03]  /*04e0*/  FADD R0, -R27, R0 ;  /* 0x000000001b007221 */ /* 0x008fc60000000100 */
[----:B------:R-:W-:Y:S01]  /*04f0*/  FMUL R2, R9, R2 ;  /* 0x0000000209027220 */ /* 0x000fe20000400000 */
[----:B-1----:R-:W-:-:S04]  /*0500*/  FMUL R11, R10, R11 ;  /* 0x0000000b0a0b7220 */ /* 0x002fc80000400000 */
[----:B------:R-:W-:Y:S01]  /*0510*/  FMUL R11, R11, R0 ;  /* 0x000000000b0b7220 */ /* 0x000fe20000400000 */
[----:B----4-:R-:W-:-:S03]  /*0520*/  FFMA R2, R2, R26, R25 ;  /* 0x0000001a02027223 */ /* 0x010fc60000000019 */
[----:B--2---:R-:W-:-:S04]  /*0530*/  FFMA R11, R11, R29, R24 ;  /* 0x0000001d0b0b7223 */ /* 0x004fc80000000018 */
[----:B------:R-:W-:-:S04]  /*0540*/  FADD R2, R2, R11 ;  /* 0x0000000b02027221 */ /* 0x000fc80000000000 */
[C---:B------:R-:W-:Y:S01]  /*0550*/  FADD R0, R2.reuse, R7 ;  /* 0x0000000702007221 */ /* 0x040fe20000000000 */
[----:B------:R-:W-:Y:S01]  /*0560*/  FSETP.GEU.AND P1, PT, R2, -R7, PT ;  /* 0x800000070200720b */ /* 0x000fe20003f2e000 */
[----:B-----5:R-:W-:-:S03]  /*0570*/  IMAD.WIDE R4, R3, 0x4, R4 ;  /* 0x0000000403047825 */ /* 0x020fc600078e0204 */
[----:B------:R-:W-:Y:S02]  /*0580*/  FSEL R7, R0, RZ, P1 ;  /* 0x000000ff00077208 */ /* 0x000fe40000800000 */
[----:B------:R-:W-:Y:S02]  /*0590*/  IADD3 R2, P1, R3, UR6, RZ ;  /* 0x0000000603027c10 */ /* 0x000fe4000ff3e0ff */
[----:B------:R-:W-:Y:S01]  /*05a0*/  FSETP.GTU.AND P2, PT, R7, RZ, PT ;  /* 0x000000ff0700720b */ /* 0x000fe20003f4c000 */
[----:B------:R0:W-:Y:S01]  /*05b0*/  @!P0 STG.E desc[UR4][R4.64], R7 ;  /* 0x0000000704008986 */ /* 0x0001e2000c101904 */
[----:B------:R-:W-:Y:S02]  /*05c0*/  LEA.HI.X.SX32 R3, R3, UR7, 0x1, P1 ;  /* 0x0000000703037c11 */ /* 0x000fe400088f0eff */
[----:B------:R-:W-:Y:S01]  /*05d0*/  SEL R9, RZ, 0x1, P2 ;  /* 0x00000001ff097807 */ /* 0x000fe20001000000 */
[----:B0-----:R-:W-:Y:S08]  /*05e0*/  @P0 EXIT ;  /* 0x000000000000094d */ /* 0x001ff00003800000 */
[----:B------:R-:W-:Y:S01]  /*05f0*/  STG.E.U8 desc[UR4][R2.64], R9 ;  /* 0x0000000902007986 */ /* 0x000fe2000c101104 */
[----:B------:R-:W-:Y:S05]  /*0600*/  EXIT ;  /* 0x000000000000794d */ /* 0x000fea0003800000 */
.L_x_0:
[----:B------:R-:W-:-:S00]  /*0610*/  BRA `(.L_x_0) ;  /* 0xfffffffc00fc7947 */ /* 0x000fc0000383ffff */
[----:B------:R-:W-:-:S00]  /*0620*/  NOP ;  /* 0x0000000000007918 */ /* 0x000fc00000000000 */
        /* <DEDUP_REMOVED lines=13> */
.L_x_1:


//--------------------- .nv.global.init           --------------------------
	.section	.nv.global.init,"aw",@progbits
.nv.global.init:
	.type		_$_str,@object
	.size		_$_str,(_$_str_$_2 - _$_str)
_$_str:
        /*0000*/ 	.byte	0x5f, 0x5f, 0x43, 0x55, 0x44, 0x41, 0x5f, 0x46, 0x54, 0x5a, 0x00
	.type		_$_str_$_2,@object
	.size		_$_str_$_2,(.L_1 - _$_str_$_2)
_$_str_$_2:
        /*000b*/ 	.byte	0x5f, 0x5f, 0x43, 0x55, 0x44, 0x41, 0x5f, 0x50, 0x52, 0x45, 0x43, 0x5f, 0x53, 0x51, 0x52, 0x54
        /*001b*/ 	.byte	0x00
.L_1:


//--------------------- .nv.constant0.triton_poi_fused__native_batch_norm_legit_no_training_add_relu_threshold_backward_1 --------------------------
	.section	.nv.constant0.triton_poi_fused__native_batch_norm_legit_no_training_add_relu_threshold_backward_1,"a",@progbits
	.sectionflags	@""
	.align	4
.nv.constant0.triton_poi_fused__native_batch_norm_legit_no_training_add_relu_threshold_backward_1:
	.zero		636
